	.headerflags	@"EF_CUDA_TEXMODE_UNIFIED EF_CUDA_64BIT_ADDRESS EF_CUDA_ACCELERATORS EF_CUDA_SM90 EF_CUDA_VIRTUAL_SM(EF_CUDA_SM90)"
	.elftype	@"ET_EXEC"


//--------------------- .nv.info                  --------------------------
	.section	.nv.info,"",@"SHT_CUDA_INFO"
	.align	4


	//----- nvinfo : EIATTR_REGCOUNT
	.align		4
        /*0000*/ 	.byte	0x04, 0x2f
        /*0002*/ 	.short	(.L_1 - .L_0)
	.align		4
.L_0:
        /*0004*/ 	.word	index@(triton_poi_fused_sigmoid_8)
        /*0008*/ 	.word	0x0000000a


	//----- nvinfo : EIATTR_MIN_STACK_SIZE
	.align		4
.L_1:
        /*000c*/ 	.byte	0x04, 0x12
        /*000e*/ 	.short	(.L_3 - .L_2)
	.align		4
.L_2:
        /*0010*/ 	.word	index@(triton_poi_fused_sigmoid_8)
        /*0014*/ 	.word	0x00000000


	//----- nvinfo : EIATTR_FRAME_SIZE
	.align		4
.L_3:
        /*0018*/ 	.byte	0x04, 0x11
        /*001a*/ 	.short	(.L_5 - .L_4)
	.align		4
.L_4:
        /*001c*/ 	.word	index@(triton_poi_fused_sigmoid_8)
        /*0020*/ 	.word	0x00000000


	//----- nvinfo : EIATTR_MIN_STACK_SIZE
	.align		4
.L_5:
        /*0024*/ 	.byte	0x04, 0x12
        /*0026*/ 	.short	(.L_7 - .L_6)
	.align		4
.L_6:
        /*0028*/ 	.word	index@(triton_poi_fused_sigmoid_8)
        /*002c*/ 	.word	0x00000000
.L_7:


//--------------------- .nv.info.triton_poi_fused_sigmoid_8 --------------------------
	.section	.nv.info.triton_poi_fused_sigmoid_8,"",@"SHT_CUDA_INFO"
	.sectionflags	@""
	.align	4


	//----- nvinfo : EIATTR_CUDA_API_VERSION
	.align		4
        /*0000*/ 	.byte	0x04, 0x37
        /*0002*/ 	.short	(.L_9 - .L_8)
.L_8:
        /*0004*/ 	.word	0x0000007c


	//----- nvinfo : EIATTR_KPARAM_INFO
	.align		4
.L_9:
        /*0008*/ 	.byte	0x04, 0x17
        /*000a*/ 	.short	(.L_11 - .L_10)
.L_10:
        /*000c*/ 	.word	0x00000000
        /*0010*/ 	.short	0x0001
        /*0012*/ 	.short	0x0008
        /*0014*/ 	.byte	0x00, 0xf0, 0x11, 0x00


	//----- nvinfo : EIATTR_KPARAM_INFO
	.align		4
.L_11:
        /*0018*/ 	.byte	0x04, 0x17
        /*001a*/ 	.short	(.L_13 - .L_12)
.L_12:
        /*001c*/ 	.word	0x00000000
        /*0020*/ 	.short	0x0000
        /*0022*/ 	.short	0x0000
        /*0024*/ 	.byte	0x00, 0xf4, 0x21, 0x00


	//----- nvinfo : EIATTR_SPARSE_MMA_MASK
	.align		4
.L_13:
        /*0028*/ 	.byte	0x03, 0x50
        /*002a*/ 	.short	0x0000


	//----- nvinfo : EIATTR_MAXREG_COUNT
	.align		4
        /*002c*/ 	.byte	0x03, 0x1b
        /*002e*/ 	.short	0x00ff


	//----- nvinfo : EIATTR_EXIT_INSTR_OFFSETS
	.align		4
        /*0030*/ 	.byte	0x04, 0x1c
        /*0032*/ 	.short	(.L_15 - .L_14)


	//   ....[0]....
.L_14:
        /*0034*/ 	.word	0x00000240


	//----- nvinfo : EIATTR_REQNTID
	.align		4
.L_15:
        /*0038*/ 	.byte	0x04, 0x10
        /*003a*/ 	.short	(.L_17 - .L_16)
.L_16:
        /*003c*/ 	.word	0x00000080
        /*0040*/ 	.word	0x00000001
        /*0044*/ 	.word	0x00000001


	//----- nvinfo : EIATTR_CBANK_PARAM_SIZE
	.align		4
.L_17:
        /*0048*/ 	.byte	0x03, 0x19
        /*004a*/ 	.short	0x000c


	//----- nvinfo : EIATTR_PARAM_CBANK
	.align		4
        /*004c*/ 	.byte	0x04, 0x0a
        /*004e*/ 	.short	(.L_19 - .L_18)
	.align		4
.L_18:
        /*0050*/ 	.word	index@(.nv.constant0.triton_poi_fused_sigmoid_8)
        /*0054*/ 	.short	0x0210
        /*0056*/ 	.short	0x000c


	//----- nvinfo : EIATTR_SW_WAR
	.align		4
.L_19:
        /*0058*/ 	.byte	0x04, 0x36
        /*005a*/ 	.short	(.L_21 - .L_20)
.L_20:
        /*005c*/ 	.word	0x00000008
.L_21:


//--------------------- .nv.callgraph             --------------------------
	.section	.nv.callgraph,"",@"SHT_CUDA_CALLGRAPH"
	.align	4
	.sectionentsize	8
	.align		4
        /*0000*/ 	.word	0x00000000
	.align		4
        /*0004*/ 	.word	0xffffffff
	.align		4
        /*0008*/ 	.word	0x00000000
	.align		4
        /*000c*/ 	.word	0xfffffffe
	.align		4
        /*0010*/ 	.word	0x00000000
	.align		4
        /*0014*/ 	.word	0xfffffffd
	.align		4
        /*0018*/ 	.word	0x00000000
	.align		4
        /*001c*/ 	.word	0xfffffffc


//--------------------- .text.triton_poi_fused_sigmoid_8 --------------------------
	.section	.text.triton_poi_fused_sigmoid_8,"ax",@progbits
	.align	128
        .global         triton_poi_fused_sigmoid_8
        .type           triton_poi_fused_sigmoid_8,@function
        .size           triton_poi_fused_sigmoid_8,(.L_x_1 - triton_poi_fused_sigmoid_8)
        .other          triton_poi_fused_sigmoid_8,@"STO_CUDA_ENTRY STV_DEFAULT"
triton_poi_fused_sigmoid_8:
.text.triton_poi_fused_sigmoid_8:
[----:B------:R-:W-:Y:S01]  /*0000*/  LDC R1, c[0x0][0x28] ;  /* 0x00000a00ff017b82 */ /* 0x000fe20000000800 */
[----:B------:R-:W1:Y:S07]  /*0010*/  S2R R0, SR_TID.X ;  /* 0x0000000000007919 */ /* 0x000e6e0000002100 */
[----:B------:R-:W2:Y:S01]  /*0020*/  LDC.64 R2, c[0x0][0x210] ;  /* 0x00008400ff027b82 */ /* 0x000ea20000000a00 */
[----:B------:R-:W-:Y:S01]  /*0030*/  ULDC.64 UR4, c[0x0][0x208] ;  /* 0x0000820000047ab9 */ /* 0x000fe20000000a00 */
[----:B------:R-:W3:Y:S01]  /*0040*/  S2R R5, SR_CTAID.X ;  /* 0x0000000000057919 */ /* 0x000ee20000002500 */
[----:B-1----:R-:W-:-:S04]  /*0050*/  SHF.L.U32 R0, R0, 0x1, RZ ;  /* 0x0000000100007819 */ /* 0x002fc800000006ff */
[----:B------:R-:W-:-:S04]  /*0060*/  LOP3.LUT R0, R0, 0xfe, RZ, 0xc0, !PT ;  /* 0x000000fe00007812 */ /* 0x000fc800078ec0ff */
[----:B---3--:R-:W-:-:S05]  /*0070*/  LEA R5, R5, R0, 0x8 ;  /* 0x0000000005057211 */ /* 0x008fca00078e40ff */
[----:B--2---:R-:W-:-:S05]  /*0080*/  IMAD.WIDE R2, R5, 0x4, R2 ;  /* 0x0000000405027825 */ /* 0x004fca00078e0202 */
[----:B------:R-:W2:Y:S01]  /*0090*/  LDG.E.64 R4, desc[UR4][R2.64] ;  /* 0x0000000402047981 */ /* 0x000ea2000c1e1b00 */
[----:B------:R-:W-:Y:S01]  /*00a0*/  HFMA2.MMA R7, -RZ, RZ, 1.625, 0 ;  /* 0x3e800000ff077435 */ /* 0x000fe200000001ff */
[----:B--2---:R-:W-:Y:S01]  /*00b0*/  FADD R4, RZ, -R4 ;  /* 0x80000004ff047221 */ /* 0x004fe20000000000 */
[----:B------:R-:W-:-:S03]  /*00c0*/  FADD R5, RZ, -R5 ;  /* 0x80000005ff057221 */ /* 0x000fc60000000000 */
[----:B------:R-:W-:Y:S01]  /*00d0*/  FMUL R4, R4, 1.4426950216293334961 ;  /* 0x3fb8aa3b04047820 */ /* 0x000fe20000400000 */
[----:B------:R-:W-:-:S04]  /*00e0*/  FMUL R5, R5, 1.4426950216293334961 ;  /* 0x3fb8aa3b05057820 */ /* 0x000fc80000400000 */
[----:B------:R-:W-:Y:S02]  /*00f0*/  FSETP.GEU.AND P0, PT, R4, -126, PT ;  /* 0xc2fc00000400780b */ /* 0x000fe40003f0e000 */
[----:B------:R-:W-:-:S11]  /*0100*/  FSETP.GEU.AND P1, PT, R5, -126, PT ;  /* 0xc2fc00000500780b */ /* 0x000fd60003f2e000 */
[----:B------:R-:W-:Y:S02]  /*0110*/  @!P0 FMUL R4, R4, 0.5 ;  /* 0x3f00000004048820 */ /* 0x000fe40000400000 */
[----:B------:R-:W-:Y:S02]  /*0120*/  @!P1 FMUL R5, R5, 0.5 ;  /* 0x3f00000005059820 */ /* 0x000fe40000400000 */
[----:B------:R-:W1:Y:S08]  /*0130*/  MUFU.EX2 R0, R4 ;  /* 0x0000000400007308 */ /* 0x000e700000000800 */
[----:B------:R-:W2:Y:S01]  /*0140*/  MUFU.EX2 R6, R5 ;  /* 0x0000000500067308 */ /* 0x000ea20000000800 */
[----:B-1----:R-:W-:-:S04]  /*0150*/  @!P0 FMUL R0, R0, R0 ;  /* 0x0000000000008220 */ /* 0x002fc80000400000 */
[----:B------:R-:W-:Y:S01]  /*0160*/  FADD R0, R0, 1 ;  /* 0x3f80000000007421 */ /* 0x000fe20000000000 */
[----:B--2---:R-:W-:-:S04]  /*0170*/  @!P1 FMUL R6, R6, R6 ;  /* 0x0000000606069220 */ /* 0x004fc80000400000 */
[----:B------:R-:W-:Y:S01]  /*0180*/  FSETP.GT.AND P0, PT, R0, 8.50705917302346158658e+37, PT ;  /* 0x7e8000000000780b */ /* 0x000fe20003f04000 */
[----:B------:R-:W-:-:S03]  /*0190*/  FADD R6, R6, 1 ;  /* 0x3f80000006067421 */ /* 0x000fc60000000000 */
[----:B------:R-:W-:Y:S02]  /*01a0*/  FSEL R5, R7, 1, P0 ;  /* 0x3f80000007057808 */ /* 0x000fe40000000000 */
[----:B------:R-:W-:-:S04]  /*01b0*/  FSETP.GT.AND P1, PT, R6, 8.50705917302346158658e+37, PT ;  /* 0x7e8000000600780b */ /* 0x000fc80003f24000 */
[----:B------:R-:W-:-:S03]  /*01c0*/  FSEL R7, R7, 1, P1 ;  /* 0x3f80000007077808 */ /* 0x000fc60000800000 */
[----:B------:R-:W-:-:S06]  /*01d0*/  @P0 FMUL R0, R0, 0.25 ;  /* 0x3e80000000000820 */ /* 0x000fcc0000400000 */
[----:B------:R-:W1:Y:S01]  /*01e0*/  MUFU.RCP R0, R0 ;  /* 0x0000000000007308 */ /* 0x000e620000001000 */
[----:B------:R-:W-:-:S07]  /*01f0*/  @P1 FMUL R6, R6, 0.25 ;  /* 0x3e80000006061820 */ /* 0x000fce0000400000 */
[----:B------:R-:W2:Y:S01]  /*0200*/  MUFU.RCP R6, R6 ;  /* 0x0000000600067308 */ /* 0x000ea20000001000 */
[----:B-1----:R-:W-:Y:S01]  /*0210*/  FMUL R4, R0, R5 ;  /* 0x0000000500047220 */ /* 0x002fe20000400000 */
[----:B--2---:R-:W-:-:S05]  /*0220*/  FMUL R5, R6, R7 ;  /* 0x0000000706057220 */ /* 0x004fca0000400000 */
[----:B------:R-:W-:Y:S01]  /*0230*/  STG.E.64 desc[UR4][R2.64], R4 ;  /* 0x0000000402007986 */ /* 0x000fe2000c101b04 */
[----:B------:R-:W-:Y:S05]  /*0240*/  EXIT ;  /* 0x000000000000794d */ /* 0x000fea0003800000 */
.L_x_0:
[----:B------:R-:W-:-:S00]  /*0250*/  BRA `(.L_x_0) ;  /* 0xfffffffc00fc7947 */ /* 0x000fc0000383ffff */
[----:B------:R-:W-:-:S00]  /*0260*/  NOP ;  /* 0x0000000000007918 */ /* 0x000fc00000000000 */
        /* <DEDUP_REMOVED lines=9> */
.L_x_1:


//--------------------- .nv.constant0.triton_poi_fused_sigmoid_8 --------------------------
	.section	.nv.constant0.triton_poi_fused_sigmoid_8,"a",@progbits
	.sectionflags	@""
	.align	4
.nv.constant0.triton_poi_fused_sigmoid_8:
	.zero		540
